	.headerflags	@"EF_CUDA_TEXMODE_UNIFIED EF_CUDA_64BIT_ADDRESS EF_CUDA_ACCELERATORS EF_CUDA_SM90 EF_CUDA_VIRTUAL_SM(EF_CUDA_SM90)"
	.elftype	@"ET_EXEC"


//--------------------- .nv.info                  --------------------------
	.section	.nv.info,"",@"SHT_CUDA_INFO"
	.align	4


	//----- nvinfo : EIATTR_REGCOUNT
	.align		4
        /*0000*/ 	.byte	0x04, 0x2f
        /*0002*/ 	.short	(.L_3 - .L_2)
	.align		4
.L_2:
        /*0004*/ 	.word	index@(triton_poi_fused__native_batch_norm_legit_no_training_relu_3)
        /*0008*/ 	.word	0x00000020


	//----- nvinfo : EIATTR_MIN_STACK_SIZE
	.align		4
.L_3:
        /*000c*/ 	.byte	0x04, 0x12
        /*000e*/ 	.short	(.L_5 - .L_4)
	.align		4
.L_4:
        /*0010*/ 	.word	index@(triton_poi_fused__native_batch_norm_legit_no_training_relu_3)
        /*0014*/ 	.word	0x00000000


	//----- nvinfo : EIATTR_FRAME_SIZE
	.align		4
.L_5:
        /*0018*/ 	.byte	0x04, 0x11
        /*001a*/ 	.short	(.L_7 - .L_6)
	.align		4
.L_6:
        /*001c*/ 	.word	index@(triton_poi_fused__native_batch_norm_legit_no_training_relu_3)
        /*0020*/ 	.word	0x00000000


	//----- nvinfo : EIATTR_MIN_STACK_SIZE
	.align		4
.L_7:
        /*0024*/ 	.byte	0x04, 0x12
        /*0026*/ 	.short	(.L_9 - .L_8)
	.align		4
.L_8:
        /*0028*/ 	.word	index@(triton_poi_fused__native_batch_norm_legit_no_training_relu_3)
        /*002c*/ 	.word	0x00000000
.L_9:


//--------------------- .nv.info.triton_poi_fused__native_batch_norm_legit_no_training_relu_3 --------------------------
	.section	.nv.info.triton_poi_fused__native_batch_norm_legit_no_training_relu_3,"",@"SHT_CUDA_INFO"
	.sectionflags	@""
	.align	4


	//----- nvinfo : EIATTR_CUDA_API_VERSION
	.align		4
        /*0000*/ 	.byte	0x04, 0x37
        /*0002*/ 	.short	(.L_11 - .L_10)
.L_10:
        /*0004*/ 	.word	0x0000007c


	//----- nvinfo : EIATTR_KPARAM_INFO
	.align		4
.L_11:
        /*0008*/ 	.byte	0x04, 0x17
        /*000a*/ 	.short	(.L_13 - .L_12)
.L_12:
        /*000c*/ 	.word	0x00000000
        /*0010*/ 	.short	0x0007
        /*0012*/ 	.short	0x0034
        /*0014*/ 	.byte	0x00, 0xf0, 0x11, 0x00


	//----- nvinfo : EIATTR_KPARAM_INFO
	.align		4
.L_13:
        /*0018*/ 	.byte	0x04, 0x17
        /*001a*/ 	.short	(.L_15 - .L_14)
.L_14:
        /*001c*/ 	.word	0x00000000
        /*0020*/ 	.short	0x0006
        /*0022*/ 	.short	0x0030
        /*0024*/ 	.byte	0x00, 0xf0, 0x11, 0x00


	//----- nvinfo : EIATTR_KPARAM_INFO
	.align		4
.L_15:
        /*0028*/ 	.byte	0x04, 0x17
        /*002a*/ 	.short	(.L_17 - .L_16)
.L_16:
        /*002c*/ 	.word	0x00000000
        /*0030*/ 	.short	0x0005
        /*0032*/ 	.short	0x0028
        /*0034*/ 	.byte	0x00, 0xf4, 0x21, 0x00


	//----- nvinfo : EIATTR_KPARAM_INFO
	.align		4
.L_17:
        /*0038*/ 	.byte	0x04, 0x17
        /*003a*/ 	.short	(.L_19 - .L_18)
.L_18:
        /*003c*/ 	.word	0x00000000
        /*0040*/ 	.short	0x0004
        /*0042*/ 	.short	0x0020
        /*0044*/ 	.byte	0x00, 0xf4, 0x21, 0x00


	//----- nvinfo : EIATTR_KPARAM_INFO
	.align		4
.L_19:
        /*0048*/ 	.byte	0x04, 0x17
        /*004a*/ 	.short	(.L_21 - .L_20)
.L_20:
        /*004c*/ 	.word	0x00000000
        /*0050*/ 	.short	0x0003
        /*0052*/ 	.short	0x0018
        /*0054*/ 	.byte	0x00, 0xf4, 0x21, 0x00


	//----- nvinfo : EIATTR_KPARAM_INFO
	.align		4
.L_21:
        /*0058*/ 	.byte	0x04, 0x17
        /*005a*/ 	.short	(.L_23 - .L_22)
.L_22:
        /*005c*/ 	.word	0x00000000
        /*0060*/ 	.short	0x0002
        /*0062*/ 	.short	0x0010
        /*0064*/ 	.byte	0x00, 0xf4, 0x21, 0x00


	//----- nvinfo : EIATTR_KPARAM_INFO
	.align		4
.L_23:
        /*0068*/ 	.byte	0x04, 0x17
        /*006a*/ 	.short	(.L_25 - .L_24)
.L_24:
        /*006c*/ 	.word	0x00000000
        /*0070*/ 	.short	0x0001
        /*0072*/ 	.short	0x0008
        /*0074*/ 	.byte	0x00, 0xf4, 0x21, 0x00


	//----- nvinfo : EIATTR_KPARAM_INFO
	.align		4
.L_25:
        /*0078*/ 	.byte	0x04, 0x17
        /*007a*/ 	.short	(.L_27 - .L_26)
.L_26:
        /*007c*/ 	.word	0x00000000
        /*0080*/ 	.short	0x0000
        /*0082*/ 	.short	0x0000
        /*0084*/ 	.byte	0x00, 0xf4, 0x21, 0x00


	//----- nvinfo : EIATTR_SPARSE_MMA_MASK
	.align		4
.L_27:
        /*0088*/ 	.byte	0x03, 0x50
        /*008a*/ 	.short	0x0000


	//----- nvinfo : EIATTR_MAXREG_COUNT
	.align		4
        /*008c*/ 	.byte	0x03, 0x1b
        /*008e*/ 	.short	0x00ff


	//----- nvinfo : EIATTR_EXIT_INSTR_OFFSETS
	.align		4
        /*0090*/ 	.byte	0x04, 0x1c
        /*0092*/ 	.short	(.L_29 - .L_28)


	//   ....[0]....
.L_28:
        /*0094*/ 	.word	0x000009e0


	//   ....[1]....
        /*0098*/ 	.word	0x00000a00


	//----- nvinfo : EIATTR_REQNTID
	.align		4
.L_29:
        /*009c*/ 	.byte	0x04, 0x10
        /*009e*/ 	.short	(.L_31 - .L_30)
.L_30:
        /*00a0*/ 	.word	0x00000080
        /*00a4*/ 	.word	0x00000001
        /*00a8*/ 	.word	0x00000001


	//----- nvinfo : EIATTR_CBANK_PARAM_SIZE
	.align		4
.L_31:
        /*00ac*/ 	.byte	0x03, 0x19
        /*00ae*/ 	.short	0x0038


	//----- nvinfo : EIATTR_PARAM_CBANK
	.align		4
        /*00b0*/ 	.byte	0x04, 0x0a
        /*00b2*/ 	.short	(.L_33 - .L_32)
	.align		4
.L_32:
        /*00b4*/ 	.word	index@(.nv.constant0.triton_poi_fused__native_batch_norm_legit_no_training_relu_3)
        /*00b8*/ 	.short	0x0210
        /*00ba*/ 	.short	0x0038


	//----- nvinfo : EIATTR_SW_WAR
	.align		4
.L_33:
        /*00bc*/ 	.byte	0x04, 0x36
        /*00be*/ 	.short	(.L_35 - .L_34)
.L_34:
        /*00c0*/ 	.word	0x00000008
.L_35:


//--------------------- .nv.callgraph             --------------------------
	.section	.nv.callgraph,"",@"SHT_CUDA_CALLGRAPH"
	.align	4
	.sectionentsize	8
	.align		4
        /*0000*/ 	.word	0x00000000
	.align		4
        /*0004*/ 	.word	0xffffffff
	.align		4
        /*0008*/ 	.word	0x00000000
	.align		4
        /*000c*/ 	.word	0xfffffffe
	.align		4
        /*0010*/ 	.word	0x00000000
	.align		4
        /*0014*/ 	.word	0xfffffffd
	.align		4
        /*0018*/ 	.word	0x00000000
	.align		4
        /*001c*/ 	.word	0xfffffffc


//--------------------- .nv.constant4             --------------------------
	.section	.nv.constant4,"a",@progbits
	.align	8
	.align		8
.nv.constant4:
        /*0000*/ 	.dword	_$_str
	.align		8
        /*0008*/ 	.dword	_$_str_$_2


//--------------------- .text.triton_poi_fused__native_batch_norm_legit_no_training_relu_3 --------------------------
	.section	.text.triton_poi_fused__native_batch_norm_legit_no_training_relu_3,"ax",@progbits
	.align	128
        .global         triton_poi_fused__native_batch_norm_legit_no_training_relu_3
        .type           triton_poi_fused__native_batch_norm_legit_no_training_relu_3,@function
        .size           triton_poi_fused__native_batch_norm_legit_no_training_relu_3,(.L_x_1 - triton_poi_fused__native_batch_norm_legit_no_training_relu_3)
        .other          triton_poi_fused__native_batch_norm_legit_no_training_relu_3,@"STO_CUDA_ENTRY STV_DEFAULT"
triton_poi_fused__native_batch_norm_legit_no_training_relu_3:
.text.triton_poi_fused__native_batch_norm_legit_no_training_relu_3:
[----:B------:R-:W0:Y:S01]  /*0000*/  LDC R1, c[0x0][0x28] ;  /* 0x00000a00ff017b82 */ /* 0x000e220000000800 */
[----:B------:R-:W1:Y:S07]  /*0010*/  S2R R7, SR_CTAID.Y ;  /* 0x0000000000077919 */ /* 0x000e6e0000002600 */
[----:B------:R-:W2:Y:S01]  /*0020*/  LDC.64 R4, c[0x0][0x220] ;  /* 0x00008800ff047b82 */ /* 0x000ea20000000a00 */
[----:B------:R-:W-:Y:S01]  /*0030*/  HFMA2.MMA R0, -RZ, RZ, 0, 0 ;  /* 0x00000000ff007435 */ /* 0x000fe200000001ff */
[----:B------:R-:W-:Y:S01]  /*0040*/  ULDC.64 UR4, c[0x0][0x208] ;  /* 0x0000820000047ab9 */ /* 0x000fe20000000a00 */
[----:B------:R-:W3:Y:S05]  /*0050*/  S2R R6, SR_TID.X ;  /* 0x0000000000067919 */ /* 0x000eea0000002100 */
[----:B------:R-:W4:Y:S08]  /*0060*/  LDC.64 R14, c[0x0][0x218] ;  /* 0x00008600ff0e7b82 */ /* 0x000f300000000a00 */
[----:B------:R-:W5:Y:S08]  /*0070*/  LDC.64 R16, c[0x0][0x210] ;  /* 0x00008400ff107b82 */ /* 0x000f700000000a00 */
[----:B------:R-:W5:Y:S01]  /*0080*/  LDC.64 R8, c[0x0][0x228] ;  /* 0x00008a00ff087b82 */ /* 0x000f620000000a00 */
[C---:B-1----:R-:W-:Y:S01]  /*0090*/  IMAD.HI R28, R7.reuse, 0x2aaaaaab, RZ ;  /* 0x2aaaaaab071c7827 */ /* 0x042fe200078e02ff */
[----:B------:R-:W-:-:S04]  /*00a0*/  ISETP.GE.AND P0, PT, R7, 0x180, PT ;  /* 0x000001800700780c */ /* 0x000fc80003f06270 */
[----:B------:R-:W-:-:S04]  /*00b0*/  SHF.R.U32.HI R3, RZ, 0x1f, R28 ;  /* 0x0000001fff037819 */ /* 0x000fc8000001161c */
[----:B------:R-:W-:-:S05]  /*00c0*/  LEA.HI.SX32 R28, R28, R3, 0x1c ;  /* 0x000000031c1c7211 */ /* 0x000fca00078fe2ff */
[----:B------:R-:W-:-:S04]  /*00d0*/  IMAD R7, R28, -0x60, R7 ;  /* 0xffffffa01c077824 */ /* 0x000fc800078e0207 */
[C---:B--2---:R-:W-:Y:S01]  /*00e0*/  IMAD.WIDE R4, R7.reuse, 0x4, R4 ;  /* 0x0000000407047825 */ /* 0x044fe200078e0204 */
[----:B------:R-:W1:Y:S04]  /*00f0*/  S2R R3, SR_CTAID.X ;  /* 0x0000000000037919 */ /* 0x000e680000002500 */
[----:B------:R2:W5:Y:S01]  /*0100*/  @!P0 LDG.E.EL R0, desc[UR4][R4.64] ;  /* 0x0000000404008981 */ /* 0x000562000c2e1900 */
[----:B---3--:R-:W-:Y:S01]  /*0110*/  LOP3.LUT R6, R6, 0x7f, RZ, 0xc0, !PT ;  /* 0x0000007f06067812 */ /* 0x008fe200078ec0ff */
[----:B------:R-:W-:Y:S01]  /*0120*/  IMAD R27, R28, 0x16860, R7 ;  /* 0x000168601c1b7824 */ /* 0x000fe200078e0207 */
[----:B------:R-:W-:Y:S01]  /*0130*/  MOV R10, RZ ;  /* 0x000000ff000a7202 */ /* 0x000fe20000000f00 */
[----:B------:R-:W-:Y:S02]  /*0140*/  IMAD.MOV.U32 R23, RZ, RZ, RZ ;  /* 0x000000ffff177224 */ /* 0x000fe400078e00ff */
[----:B----4-:R-:W-:Y:S01]  /*0150*/  IMAD.WIDE R14, R7, 0x4, R14 ;  /* 0x00000004070e7825 */ /* 0x010fe200078e020e */
[----:B--2---:R-:W-:-:S04]  /*0160*/  HFMA2.MMA R4, -RZ, RZ, 0, 0 ;  /* 0x00000000ff047435 */ /* 0x004fc800000001ff */
[----:B------:R-:W2:Y:S01]  /*0170*/  @!P0 LDG.E.EL R23, desc[UR4][R14.64] ;  /* 0x000000040e178981 */ /* 0x000ea2000c2e1900 */
[----:B-1----:R-:W-:Y:S02]  /*0180*/  LEA R6, R3, R6, 0xa ;  /* 0x0000000603067211 */ /* 0x002fe400078e50ff */
[----:B------:R-:W1:Y:S02]  /*0190*/  LDC.64 R2, c[0x0][0x230] ;  /* 0x00008c00ff027b82 */ /* 0x000e640000000a00 */
[----:B------:R-:W-:Y:S01]  /*01a0*/  IADD3 R24, R6, 0x80, RZ ;  /* 0x0000008006187810 */ /* 0x000fe20007ffe0ff */
[C---:B------:R-:W-:Y:S01]  /*01b0*/  IMAD R27, R6.reuse, 0x60, R27 ;  /* 0x00000060061b7824 */ /* 0x040fe200078e021b */
[----:B------:R-:W-:Y:S02]  /*01c0*/  ISETP.LT.AND P1, PT, R6, 0x3c1, !P0 ;  /* 0x000003c10600780c */ /* 0x000fe40004721270 */
[----:B------:R-:W-:Y:S01]  /*01d0*/  ISETP.LT.AND P6, PT, R24, 0x3c1, !P0 ;  /* 0x000003c11800780c */ /* 0x000fe200047c1270 */
[----:B-----5:R-:W-:Y:S01]  /*01e0*/  IMAD.WIDE R20, R27, 0x4, R16 ;  /* 0x000000041b147825 */ /* 0x020fe200078e0210 */
[----:B------:R-:W-:-:S02]  /*01f0*/  IADD3 R13, R27, 0x3000, RZ ;  /* 0x000030001b0d7810 */ /* 0x000fc40007ffe0ff */
[----:B------:R-:W-:-:S03]  /*0200*/  P2R R5, PR, RZ, 0x2 ;  /* 0x00000002ff057803 */ /* 0x000fc60000000000 */
[----:B------:R-:W-:Y:S01]  /*0210*/  IMAD.WIDE R12, R13, 0x4, R16 ;  /* 0x000000040d0c7825 */ /* 0x000fe200078e0210 */
[----:B------:R-:W-:-:S03]  /*0220*/  P2R R25, PR, RZ, 0x40 ;  /* 0x00000040ff197803 */ /* 0x000fc60000000000 */
[----:B------:R-:W2:Y:S01]  /*0230*/  @P1 LDG.E.EL R4, desc[UR4][R20.64] ;  /* 0x0000000414041981 */ /* 0x000ea2000c2e1900 */
[----:B------:R-:W-:-:S03]  /*0240*/  IMAD.MOV.U32 R18, RZ, RZ, RZ ;  /* 0x000000ffff127224 */ /* 0x000fc600078e00ff */
[----:B------:R3:W4:Y:S01]  /*0250*/  @P6 LDG.E.EL R10, desc[UR4][R12.64] ;  /* 0x000000040c0a6981 */ /* 0x000722000c2e1900 */
[----:B------:R-:W-:Y:S02]  /*0260*/  ISETP.NE.AND P6, PT, R5, RZ, PT ;  /* 0x000000ff0500720c */ /* 0x000fe40003fc5270 */
[----:B------:R-:W-:Y:S01]  /*0270*/  MOV R5, RZ ;  /* 0x000000ff00057202 */ /* 0x000fe20000000f00 */
[----:B-1----:R-:W-:-:S05]  /*0280*/  IMAD.WIDE R2, R7, 0x4, R2 ;  /* 0x0000000407027825 */ /* 0x002fca00078e0202 */
[----:B------:R-:W5:Y:S01]  /*0290*/  @!P0 LDG.E.EL R5, desc[UR4][R2.64] ;  /* 0x0000000402058981 */ /* 0x000f62000c2e1900 */
[----:B0--3--:R-:W-:-:S05]  /*02a0*/  IMAD.WIDE R12, R7, 0x4, R8 ;  /* 0x00000004070c7825 */ /* 0x009fca00078e0208 */
[----:B------:R0:W5:Y:S01]  /*02b0*/  @!P0 LDG.E.EL R18, desc[UR4][R12.64] ;  /* 0x000000040c128981 */ /* 0x000162000c2e1900 */
[----:B------:R-:W-:Y:S01]  /*02c0*/  HFMA2.MMA R11, -RZ, RZ, 1.625, 0 ;  /* 0x3e800000ff0b7435 */ /* 0x000fe200000001ff */
[----:B------:R-:W-:-:S04]  /*02d0*/  IADD3 R9, R6, 0x100, RZ ;  /* 0x0000010006097810 */ /* 0x000fc80007ffe0ff */
[----:B------:R-:W-:Y:S01]  /*02e0*/  ISETP.LT.AND P5, PT, R9, 0x3c1, !P0 ;  /* 0x000003c10900780c */ /* 0x000fe200047a1270 */
[----:B------:R-:W-:Y:S01]  /*02f0*/  VIADD R15, R27, 0x6000 ;  /* 0x000060001b0f7836 */ /* 0x000fe20000000000 */
[----:B0-----:R-:W-:-:S03]  /*0300*/  IADD3 R12, R6, 0x180, RZ ;  /* 0x00000180060c7810 */ /* 0x001fc60007ffe0ff */
[----:B------:R-:W-:Y:S01]  /*0310*/  IMAD.WIDE R14, R15, 0x4, R16 ;  /* 0x000000040f0e7825 */ /* 0x000fe200078e0210 */
[----:B------:R-:W-:Y:S02]  /*0320*/  IADD3 R21, R27, 0x9000, RZ ;  /* 0x000090001b157810 */ /* 0x000fe40007ffe0ff */
[----:B------:R-:W-:-:S03]  /*0330*/  IADD3 R29, R27, 0xf000, RZ ;  /* 0x0000f0001b1d7810 */ /* 0x000fc60007ffe0ff */
[----:B------:R-:W-:Y:S01]  /*0340*/  IMAD.WIDE R20, R21, 0x4, R16 ;  /* 0x0000000415147825 */ /* 0x000fe200078e0210 */
[----:B------:R-:W-:-:S03]  /*0350*/  IADD3 R3, R6, 0x280, RZ ;  /* 0x0000028006037810 */ /* 0x000fc60007ffe0ff */
[----:B------:R-:W-:Y:S01]  /*0360*/  VIADD R22, R6, 0x380 ;  /* 0x0000038006167836 */ /* 0x000fe20000000000 */
[----:B------:R-:W-:Y:S01]  /*0370*/  ISETP.LT.AND P3, PT, R3, 0x3c1, !P0 ;  /* 0x000003c10300780c */ /* 0x000fe20004761270 */
[----:B------:R-:W-:-:S04]  /*0380*/  FADD R0, R0, 0.0010000000474974513054 ;  /* 0x3a83126f00007421 */ /* 0x000fc80000000000 */
[----:B------:R-:W0:Y:S02]  /*0390*/  MUFU.SQRT R8, R0 ;  /* 0x0000000000087308 */ /* 0x000e240000002000 */
[C---:B0-----:R-:W-:Y:S02]  /*03a0*/  FSETP.GT.AND P1, PT, R8.reuse, 8.50705917302346158658e+37, PT ;  /* 0x7e8000000800780b */ /* 0x041fe40003f24000 */
[----:B------:R-:W-:-:S11]  /*03b0*/  FSETP.GEU.AND P2, PT, R8, 1.175494350822287508e-38, PT ;  /* 0x008000000800780b */ /* 0x000fd60003f4e000 */
[----:B------:R-:W-:-:S04]  /*03c0*/  @P1 FMUL R8, R8, 0.25 ;  /* 0x3e80000008081820 */ /* 0x000fc80000400000 */
[----:B------:R-:W-:-:S06]  /*03d0*/  @!P2 FMUL R8, R8, 16777216 ;  /* 0x4b8000000808a820 */ /* 0x000fcc0000400000 */
[----:B------:R-:W0:Y:S01]  /*03e0*/  MUFU.RCP R8, R8 ;  /* 0x0000000800087308 */ /* 0x000e220000001000 */
[----:B------:R-:W-:-:S05]  /*03f0*/  FSEL R13, R11, 1, P1 ;  /* 0x3f8000000b0d7808 */ /* 0x000fca0000800000 */
[----:B------:R-:W-:Y:S01]  /*0400*/  @!P2 FMUL R13, R13, 16777216 ;  /* 0x4b8000000d0da820 */ /* 0x000fe20000400000 */
[C---:B--2---:R-:W-:Y:S01]  /*0410*/  FADD R4, -R23.reuse, R4 ;  /* 0x0000000417047221 */ /* 0x044fe20000000100 */
[----:B----4-:R-:W-:Y:S02]  /*0420*/  FADD R10, -R23, R10 ;  /* 0x0000000a170a7221 */ /* 0x010fe40000000100 */
[----:B0-----:R-:W-:Y:S01]  /*0430*/  FMUL R13, R8, R13 ;  /* 0x0000000d080d7220 */ /* 0x001fe20000400000 */
[----:B------:R-:W-:-:S03]  /*0440*/  ISETP.LT.AND P2, PT, R12, 0x3c1, !P0 ;  /* 0x000003c10c00780c */ /* 0x000fc60004741270 */
[C---:B------:R-:W-:Y:S01]  /*0450*/  FMUL R4, R13.reuse, R4 ;  /* 0x000000040d047220 */ /* 0x040fe20000400000 */
[----:B------:R-:W-:Y:S01]  /*0460*/  FMUL R2, R13, R10 ;  /* 0x0000000a0d027220 */ /* 0x000fe20000400000 */
[----:B------:R-:W-:Y:S01]  /*0470*/  VIADD R10, R6, 0x200 ;  /* 0x00000200060a7836 */ /* 0x000fe20000000000 */
[----:B------:R-:W-:Y:S01]  /*0480*/  MOV R0, RZ ;  /* 0x000000ff00007202 */ /* 0x000fe20000000f00 */
[-CC-:B-----5:R-:W-:Y:S01]  /*0490*/  FFMA R4, R4, R18.reuse, R5.reuse ;  /* 0x0000001204047223 */ /* 0x1a0fe20000000005 */
[----:B------:R-:W-:Y:S01]  /*04a0*/  HFMA2.MMA R11, -RZ, RZ, 0, 0 ;  /* 0x00000000ff0b7435 */ /* 0x000fe200000001ff */
[----:B------:R-:W-:Y:S01]  /*04b0*/  FFMA R19, R2, R18, R5 ;  /* 0x0000001202137223 */ /* 0x000fe20000000005 */
[----:B------:R-:W-:Y:S02]  /*04c0*/  ISETP.LT.AND P4, PT, R10, 0x3c1, !P0 ;  /* 0x000003c10a00780c */ /* 0x000fe40004781270 */
[----:B------:R0:W2:Y:S01]  /*04d0*/  @P5 LDG.E.EL R0, desc[UR4][R14.64] ;  /* 0x000000040e005981 */ /* 0x0000a2000c2e1900 */
[----:B------:R-:W-:Y:S01]  /*04e0*/  FSETP.GEU.AND P1, PT, R4, RZ, PT ;  /* 0x000000ff0400720b */ /* 0x000fe20003f2e000 */
[----:B------:R-:W-:Y:S01]  /*04f0*/  IMAD.MOV.U32 R2, RZ, RZ, RZ ;  /* 0x000000ffff027224 */ /* 0x000fe200078e00ff */
[----:B------:R-:W-:-:S02]  /*0500*/  IADD3 R8, R6, 0x300, RZ ;  /* 0x0000030006087810 */ /* 0x000fc40007ffe0ff */
[----:B------:R-:W-:Y:S02]  /*0510*/  SEL R26, R4, RZ, P1 ;  /* 0x000000ff041a7207 */ /* 0x000fe40000800000 */
[C---:B------:R-:W-:Y:S01]  /*0520*/  FSETP.GEU.AND P1, PT, R19.reuse, RZ, PT ;  /* 0x000000ff1300720b */ /* 0x040fe20003f2e000 */
[----:B------:R1:W3:Y:S01]  /*0530*/  @P2 LDG.E.EL R11, desc[UR4][R20.64] ;  /* 0x00000004140b2981 */ /* 0x0002e2000c2e1900 */
[----:B0-----:R-:W-:Y:S02]  /*0540*/  IADD3 R15, R27, 0xc000, RZ ;  /* 0x0000c0001b0f7810 */ /* 0x001fe40007ffe0ff */
[----:B------:R-:W-:-:S03]  /*0550*/  SEL R19, R19, RZ, P1 ;  /* 0x000000ff13137207 */ /* 0x000fc60000800000 */
[----:B------:R-:W-:Y:S01]  /*0560*/  IMAD.WIDE R14, R15, 0x4, R16 ;  /* 0x000000040f0e7825 */ /* 0x000fe200078e0210 */
[----:B------:R-:W-:-:S03]  /*0570*/  ISETP.LT.AND P1, PT, R8, 0x3c1, !P0 ;  /* 0x000003c10800780c */ /* 0x000fc60004721270 */
[--C-:B-1----:R-:W-:Y:S01]  /*0580*/  IMAD.WIDE R20, R29, 0x4, R16.reuse ;  /* 0x000000041d147825 */ /* 0x102fe200078e0210 */
[----:B------:R-:W-:Y:S01]  /*0590*/  IADD3 R29, R27, 0x12000, RZ ;  /* 0x000120001b1d7810 */ /* 0x000fe20007ffe0ff */
[----:B------:R0:W4:Y:S01]  /*05a0*/  @P4 LDG.E.EL R2, desc[UR4][R14.64] ;  /* 0x000000040e024981 */ /* 0x000122000c2e1900 */
[----:B------:R-:W-:Y:S02]  /*05b0*/  ISETP.LT.AND P0, PT, R22, 0x3c1, !P0 ;  /* 0x000003c11600780c */ /* 0x000fe40004701270 */
[----:B------:R-:W-:Y:S02]  /*05c0*/  IADD3 R27, R27, 0x15000, RZ ;  /* 0x000150001b1b7810 */ /* 0x000fe40007ffe0ff */
[----:B------:R-:W-:Y:S01]  /*05d0*/  MOV R4, RZ ;  /* 0x000000ff00047202 */ /* 0x000fe20000000f00 */
[----:B0-----:R-:W-:Y:S01]  /*05e0*/  IMAD.WIDE R14, R29, 0x4, R16 ;  /* 0x000000041d0e7825 */ /* 0x001fe200078e0210 */
[----:B------:R-:W-:-:S04]  /*05f0*/  HFMA2.MMA R29, -RZ, RZ, 0, 0 ;  /* 0x00000000ff1d7435 */ /* 0x000fc800000001ff */
[----:B------:R0:W5:Y:S01]  /*0600*/  @P3 LDG.E.EL R4, desc[UR4][R20.64] ;  /* 0x0000000414043981 */ /* 0x000162000c2e1900 */
[----:B------:R-:W-:-:S04]  /*0610*/  IMAD.WIDE R16, R27, 0x4, R16 ;  /* 0x000000041b107825 */ /* 0x000fc800078e0210 */
[----:B------:R-:W-:Y:S01]  /*0620*/  IMAD.MOV.U32 R27, RZ, RZ, RZ ;  /* 0x000000ffff1b7224 */ /* 0x000fe200078e00ff */
[----:B------:R1:W5:Y:S01]  /*0630*/  @P1 LDG.E.EL R29, desc[UR4][R14.64] ;  /* 0x000000040e1d1981 */ /* 0x000362000c2e1900 */
[----:B0-----:R-:W0:Y:S04]  /*0640*/  LDC.64 R20, c[0x0][0x238] ;  /* 0x00008e00ff147b82 */ /* 0x001e280000000a00 */
[----:B------:R0:W5:Y:S01]  /*0650*/  @P0 LDG.E.EL R27, desc[UR4][R16.64] ;  /* 0x00000004101b0981 */ /* 0x000162000c2e1900 */
[----:B------:R-:W-:-:S04]  /*0660*/  IMAD R28, R28, 0xa0, R7 ;  /* 0x000000a01c1c7824 */ /* 0x000fc800078e0207 */
[----:B------:R-:W-:-:S05]  /*0670*/  IMAD R28, R28, 0x3c1, RZ ;  /* 0x000003c11c1c7824 */ /* 0x000fca00078e02ff */
[----:B------:R-:W-:-:S05]  /*0680*/  IADD3 R7, R6, R28, RZ ;  /* 0x0000001c06077210 */ /* 0x000fca0007ffe0ff */
[----:B0-----:R-:W-:-:S05]  /*0690*/  IMAD.WIDE R6, R7, 0x4, R20 ;  /* 0x0000000407067825 */ /* 0x001fca00078e0214 */
[----:B------:R0:W-:Y:S01]  /*06a0*/  @P6 STG.E desc[UR4][R6.64], R26 ;  /* 0x0000001a06006986 */ /* 0x0001e2000c101904 */
[----:B------:R-:W-:Y:S01]  /*06b0*/  ISETP.NE.AND P6, PT, R25, RZ, PT ;  /* 0x000000ff1900720c */ /* 0x000fe20003fc5270 */
[----:B------:R-:W-:Y:S01]  /*06c0*/  IMAD.IADD R25, R12, 0x1, R28 ;  /* 0x000000010c197824 */ /* 0x000fe200078e021c */
[----:B-1----:R-:W-:Y:S02]  /*06d0*/  IADD3 R15, R10, R28, RZ ;  /* 0x0000001c0a0f7210 */ /* 0x002fe40007ffe0ff */
[----:B------:R-:W-:Y:S02]  /*06e0*/  IADD3 R17, R8, R28, RZ ;  /* 0x0000001c08117210 */ /* 0x000fe40007ffe0ff */
[----:B0-----:R-:W-:Y:S02]  /*06f0*/  IADD3 R7, R24, R28, RZ ;  /* 0x0000001c18077210 */ /* 0x001fe40007ffe0ff */
[----:B------:R-:W-:-:S03]  /*0700*/  IADD3 R24, R9, R28, RZ ;  /* 0x0000001c09187210 */ /* 0x000fc60007ffe0ff */
[----:B------:R-:W-:-:S05]  /*0710*/  IMAD.WIDE R8, R7, 0x4, R20 ;  /* 0x0000000407087825 */ /* 0x000fca00078e0214 */
[----:B------:R0:W-:Y:S01]  /*0720*/  @P6 STG.E desc[UR4][R8.64], R19 ;  /* 0x0000001308006986 */ /* 0x0001e2000c101904 */
[----:B------:R-:W-:Y:S02]  /*0730*/  IADD3 R3, R3, R28, RZ ;  /* 0x0000001c03037210 */ /* 0x000fe40007ffe0ff */
[----:B------:R-:W-:Y:S01]  /*0740*/  IADD3 R22, R22, R28, RZ ;  /* 0x0000001c16167210 */ /* 0x000fe20007ffe0ff */
[----:B0-----:R-:W-:-:S04]  /*0750*/  IMAD.WIDE R8, R15, 0x4, R20 ;  /* 0x000000040f087825 */ /* 0x001fc800078e0214 */
[----:B--2---:R-:W-:-:S04]  /*0760*/  FADD R0, -R23, R0 ;  /* 0x0000000017007221 */ /* 0x004fc80000000100 */
[----:B------:R-:W-:Y:S01]  /*0770*/  FMUL R12, R13, R0 ;  /* 0x000000000d0c7220 */ /* 0x000fe20000400000 */
[----:B---3--:R-:W-:-:S03]  /*0780*/  FADD R10, -R23, R11 ;  /* 0x0000000b170a7221 */ /* 0x008fc60000000100 */
[----:B------:R-:W-:Y:S01]  /*0790*/  FFMA R11, R12, R18, R5 ;  /* 0x000000120c0b7223 */ /* 0x000fe20000000005 */
[----:B------:R-:W-:-:S04]  /*07a0*/  FMUL R14, R13, R10 ;  /* 0x0000000a0d0e7220 */ /* 0x000fc80000400000 */
[----:B------:R-:W-:Y:S01]  /*07b0*/  FSETP.GEU.AND P6, PT, R11, RZ, PT ;  /* 0x000000ff0b00720b */ /* 0x000fe20003fce000 */
[----:B----4-:R-:W-:-:S04]  /*07c0*/  FADD R2, -R23, R2 ;  /* 0x0000000217027221 */ /* 0x010fc80000000100 */
[----:B------:R-:W-:Y:S01]  /*07d0*/  FMUL R12, R13, R2 ;  /* 0x000000020d0c7220 */ /* 0x000fe20000400000 */
[----:B-----5:R-:W-:-:S04]  /*07e0*/  FADD R4, -R23, R4 ;  /* 0x0000000417047221 */ /* 0x020fc80000000100 */
[----:B------:R-:W-:Y:S01]  /*07f0*/  FMUL R2, R13, R4 ;  /* 0x000000040d027220 */ /* 0x000fe20000400000 */
[C---:B------:R-:W-:Y:S01]  /*0800*/  FADD R0, -R23.reuse, R29 ;  /* 0x0000001d17007221 */ /* 0x040fe20000000100 */
[----:B------:R-:W-:-:S03]  /*0810*/  FADD R6, -R23, R27 ;  /* 0x0000001b17067221 */ /* 0x000fc60000000100 */
[----:B------:R-:W-:Y:S01]  /*0820*/  FMUL R10, R13, R0 ;  /* 0x000000000d0a7220 */ /* 0x000fe20000400000 */
[----:B------:R-:W-:Y:S01]  /*0830*/  SEL R23, R11, RZ, P6 ;  /* 0x000000ff0b177207 */ /* 0x000fe20003000000 */
[----:B------:R-:W-:Y:S01]  /*0840*/  FMUL R4, R13, R6 ;  /* 0x000000060d047220 */ /* 0x000fe20000400000 */
[----:B------:R-:W-:-:S04]  /*0850*/  IMAD.WIDE R6, R24, 0x4, R20 ;  /* 0x0000000418067825 */ /* 0x000fc800078e0214 */
[-CC-:B------:R-:W-:Y:S01]  /*0860*/  FFMA R0, R14, R18.reuse, R5.reuse ;  /* 0x000000120e007223 */ /* 0x180fe20000000005 */
[-CC-:B------:R-:W-:Y:S01]  /*0870*/  FFMA R11, R12, R18.reuse, R5.reuse ;  /* 0x000000120c0b7223 */ /* 0x180fe20000000005 */
[-CC-:B------:R-:W-:Y:S01]  /*0880*/  FFMA R2, R2, R18.reuse, R5.reuse ;  /* 0x0000001202027223 */ /* 0x180fe20000000005 */
[----:B------:R0:W-:Y:S02]  /*0890*/  @P5 STG.E desc[UR4][R6.64], R23 ;  /* 0x0000001706005986 */ /* 0x0001e4000c101904 */
[----:B------:R-:W-:Y:S01]  /*08a0*/  FSETP.GEU.AND P5, PT, R0, RZ, PT ;  /* 0x000000ff0000720b */ /* 0x000fe20003fae000 */
[----:B------:R-:W-:Y:S01]  /*08b0*/  FFMA R10, R10, R18, R5 ;  /* 0x000000120a0a7223 */ /* 0x000fe20000000005 */
[----:B------:R-:W-:Y:S01]  /*08c0*/  FSETP.GEU.AND P6, PT, R11, RZ, PT ;  /* 0x000000ff0b00720b */ /* 0x000fe20003fce000 */
[----:B------:R-:W-:Y:S01]  /*08d0*/  IMAD.WIDE R12, R3, 0x4, R20 ;  /* 0x00000004030c7825 */ /* 0x000fe200078e0214 */
[----:B------:R-:W-:-:S03]  /*08e0*/  SEL R3, R0, RZ, P5 ;  /* 0x000000ff00037207 */ /* 0x000fc60002800000 */
[----:B------:R-:W-:Y:S01]  /*08f0*/  FFMA R18, R4, R18, R5 ;  /* 0x0000001204127223 */ /* 0x000fe20000000005 */
[----:B------:R-:W-:Y:S02]  /*0900*/  FSETP.GEU.AND P5, PT, R2, RZ, PT ;  /* 0x000000ff0200720b */ /* 0x000fe40003fae000 */
[----:B------:R-:W-:Y:S01]  /*0910*/  SEL R11, R11, RZ, P6 ;  /* 0x000000ff0b0b7207 */ /* 0x000fe20003000000 */
[--C-:B------:R-:W-:Y:S01]  /*0920*/  IMAD.WIDE R4, R25, 0x4, R20.reuse ;  /* 0x0000000419047825 */ /* 0x100fe200078e0214 */
[----:B------:R-:W-:Y:S02]  /*0930*/  FSETP.GEU.AND P6, PT, R10, RZ, PT ;  /* 0x000000ff0a00720b */ /* 0x000fe40003fce000 */
[----:B0-----:R-:W-:Y:S01]  /*0940*/  SEL R7, R2, RZ, P5 ;  /* 0x000000ff02077207 */ /* 0x001fe20002800000 */
[----:B------:R-:W-:Y:S01]  /*0950*/  IMAD.WIDE R14, R17, 0x4, R20 ;  /* 0x00000004110e7825 */ /* 0x000fe200078e0214 */
[----:B------:R-:W-:Y:S01]  /*0960*/  SEL R17, R10, RZ, P6 ;  /* 0x000000ff0a117207 */ /* 0x000fe20003000000 */
[----:B------:R0:W-:Y:S01]  /*0970*/  @P2 STG.E desc[UR4][R4.64], R3 ;  /* 0x0000000304002986 */ /* 0x0001e2000c101904 */
[----:B------:R-:W-:-:S03]  /*0980*/  FSETP.GEU.AND P5, PT, R18, RZ, PT ;  /* 0x000000ff1200720b */ /* 0x000fc60003fae000 */
[----:B------:R0:W-:Y:S04]  /*0990*/  @P4 STG.E desc[UR4][R8.64], R11 ;  /* 0x0000000b08004986 */ /* 0x0001e8000c101904 */
[----:B------:R0:W-:Y:S01]  /*09a0*/  @P3 STG.E desc[UR4][R12.64], R7 ;  /* 0x000000070c003986 */ /* 0x0001e2000c101904 */
[----:B------:R-:W-:-:S03]  /*09b0*/  IMAD.WIDE R22, R22, 0x4, R20 ;  /* 0x0000000416167825 */ /* 0x000fc600078e0214 */
[----:B------:R0:W-:Y:S01]  /*09c0*/  @P1 STG.E desc[UR4][R14.64], R17 ;  /* 0x000000110e001986 */ /* 0x0001e2000c101904 */
[----:B------:R-:W-:Y:S01]  /*09d0*/  SEL R19, R18, RZ, P5 ;  /* 0x000000ff12137207 */ /* 0x000fe20002800000 */
[----:B0-----:R-:W-:Y:S06]  /*09e0*/  @!P0 EXIT ;  /* 0x000000000000894d */ /* 0x001fec0003800000 */
[----:B------:R-:W-:Y:S01]  /*09f0*/  STG.E desc[UR4][R22.64], R19 ;  /* 0x0000001316007986 */ /* 0x000fe2000c101904 */
[----:B------:R-:W-:Y:S05]  /*0a00*/  EXIT ;  /* 0x000000000000794d */ /* 0x000fea0003800000 */
.L_x_0:
[----:B------:R-:W-:-:S00]  /*0a10*/  BRA `(.L_x_0) ;  /* 0xfffffffc00fc7947 */ /* 0x000fc0000383ffff */
[----:B------:R-:W-:-:S00]  /*0a20*/  NOP ;  /* 0x0000000000007918 */ /* 0x000fc00000000000 */
        /* <DEDUP_REMOVED lines=13> */
.L_x_1:


//--------------------- .nv.global.init           --------------------------
	.section	.nv.global.init,"aw",@progbits
.nv.global.init:
	.type		_$_str,@object
	.size		_$_str,(_$_str_$_2 - _$_str)
_$_str:
        /*0000*/ 	.byte	0x5f, 0x5f, 0x43, 0x55, 0x44, 0x41, 0x5f, 0x46, 0x54, 0x5a, 0x00
	.type		_$_str_$_2,@object
	.size		_$_str_$_2,(.L_1 - _$_str_$_2)
_$_str_$_2:
        /*000b*/ 	.byte	0x5f, 0x5f, 0x43, 0x55, 0x44, 0x41, 0x5f, 0x50, 0x52, 0x45, 0x43, 0x5f, 0x53, 0x51, 0x52, 0x54
        /*001b*/ 	.byte	0x00
.L_1:


//--------------------- .nv.constant0.triton_poi_fused__native_batch_norm_legit_no_training_relu_3 --------------------------
	.section	.nv.constant0.triton_poi_fused__native_batch_norm_legit_no_training_relu_3,"a",@progbits
	.sectionflags	@""
	.align	4
.nv.constant0.triton_poi_fused__native_batch_norm_legit_no_training_relu_3:
	.zero		584
